//
// Generated by NVIDIA NVVM Compiler
//
// Compiler Build ID: CL-36424714
// Cuda compilation tools, release 13.0, V13.0.88
// Based on NVVM 20.0.0
//

.version 9.0
.target sm_100
.address_size 64

	// .globl	_Z29nppiSwapChannels_8u_C4_kernelPKhiPhiiiPKi

.visible .entry _Z29nppiSwapChannels_8u_C4_kernelPKhiPhiiiPKi(
	.param .u64 .ptr .align 1 _Z29nppiSwapChannels_8u_C4_kernelPKhiPhiiiPKi_param_0,
	.param .u32 _Z29nppiSwapChannels_8u_C4_kernelPKhiPhiiiPKi_param_1,
	.param .u64 .ptr .align 1 _Z29nppiSwapChannels_8u_C4_kernelPKhiPhiiiPKi_param_2,
	.param .u32 _Z29nppiSwapChannels_8u_C4_kernelPKhiPhiiiPKi_param_3,
	.param .u32 _Z29nppiSwapChannels_8u_C4_kernelPKhiPhiiiPKi_param_4,
	.param .u32 _Z29nppiSwapChannels_8u_C4_kernelPKhiPhiiiPKi_param_5,
	.param .u64 .ptr .align 1 _Z29nppiSwapChannels_8u_C4_kernelPKhiPhiiiPKi_param_6
)
{
	.reg .pred 	%p<4>;
	.reg .b16 	%rs<5>;
	.reg .b32 	%r<26>;
	.reg .b64 	%rd<21>;

	ld.param.u64 	%rd1, [_Z29nppiSwapChannels_8u_C4_kernelPKhiPhiiiPKi_param_0];
	ld.param.u32 	%r3, [_Z29nppiSwapChannels_8u_C4_kernelPKhiPhiiiPKi_param_1];
	ld.param.u64 	%rd2, [_Z29nppiSwapChannels_8u_C4_kernelPKhiPhiiiPKi_param_2];
	ld.param.u32 	%r4, [_Z29nppiSwapChannels_8u_C4_kernelPKhiPhiiiPKi_param_3];
	ld.param.u32 	%r5, [_Z29nppiSwapChannels_8u_C4_kernelPKhiPhiiiPKi_param_4];
	ld.param.u32 	%r6, [_Z29nppiSwapChannels_8u_C4_kernelPKhiPhiiiPKi_param_5];
	ld.param.u64 	%rd3, [_Z29nppiSwapChannels_8u_C4_kernelPKhiPhiiiPKi_param_6];
	mov.u32 	%r8, %ctaid.x;
	mov.u32 	%r9, %ntid.x;
	mov.u32 	%r10, %tid.x;
	mad.lo.s32 	%r1, %r8, %r9, %r10;
	mov.u32 	%r11, %ctaid.y;
	mov.u32 	%r12, %ntid.y;
	mov.u32 	%r13, %tid.y;
	mad.lo.s32 	%r14, %r11, %r12, %r13;
	setp.ge.s32 	%p1, %r1, %r5;
	setp.ge.s32 	%p2, %r14, %r6;
	or.pred  	%p3, %p1, %p2;
	@%p3 bra 	$L__BB0_2;
	cvta.to.global.u64 	%rd4, %rd3;
	cvta.to.global.u64 	%rd5, %rd1;
	cvta.to.global.u64 	%rd6, %rd2;
	mul.lo.s32 	%r15, %r3, %r14;
	cvt.s64.s32 	%rd7, %r15;
	add.s64 	%rd8, %rd5, %rd7;
	mul.lo.s32 	%r16, %r4, %r14;
	cvt.s64.s32 	%rd9, %r16;
	ld.global.u32 	%r17, [%rd4];
	ld.global.u32 	%r18, [%rd4+4];
	ld.global.u32 	%r19, [%rd4+8];
	ld.global.u32 	%r20, [%rd4+12];
	shl.b32 	%r21, %r1, 2;
	add.s32 	%r22, %r21, %r17;
	cvt.s64.s32 	%rd10, %r22;
	add.s64 	%rd11, %rd8, %rd10;
	ld.global.u8 	%rs1, [%rd11];
	cvt.s64.s32 	%rd12, %r21;
	add.s64 	%rd13, %rd9, %rd12;
	add.s64 	%rd14, %rd6, %rd13;
	st.global.u8 	[%rd14], %rs1;
	add.s32 	%r23, %r21, %r18;
	cvt.s64.s32 	%rd15, %r23;
	add.s64 	%rd16, %rd8, %rd15;
	ld.global.u8 	%rs2, [%rd16];
	st.global.u8 	[%rd14+1], %rs2;
	add.s32 	%r24, %r21, %r19;
	cvt.s64.s32 	%rd17, %r24;
	add.s64 	%rd18, %rd8, %rd17;
	ld.global.u8 	%rs3, [%rd18];
	st.global.u8 	[%rd14+2], %rs3;
	add.s32 	%r25, %r21, %r20;
	cvt.s64.s32 	%rd19, %r25;
	add.s64 	%rd20, %rd8, %rd19;
	ld.global.u8 	%rs4, [%rd20];
	st.global.u8 	[%rd14+3], %rs4;
$L__BB0_2:
	ret;

}
	// .globl	_Z40nppiSwapChannels_8u_C4_vectorized_kernelPKhiPhiiiPKi
.visible .entry _Z40nppiSwapChannels_8u_C4_vectorized_kernelPKhiPhiiiPKi(
	.param .u64 .ptr .align 1 _Z40nppiSwapChannels_8u_C4_vectorized_kernelPKhiPhiiiPKi_param_0,
	.param .u32 _Z40nppiSwapChannels_8u_C4_vectorized_kernelPKhiPhiiiPKi_param_1,
	.param .u64 .ptr .align 1 _Z40nppiSwapChannels_8u_C4_vectorized_kernelPKhiPhiiiPKi_param_2,
	.param .u32 _Z40nppiSwapChannels_8u_C4_vectorized_kernelPKhiPhiiiPKi_param_3,
	.param .u32 _Z40nppiSwapChannels_8u_C4_vectorized_kernelPKhiPhiiiPKi_param_4,
	.param .u32 _Z40nppiSwapChannels_8u_C4_vectorized_kernelPKhiPhiiiPKi_param_5,
	.param .u64 .ptr .align 1 _Z40nppiSwapChannels_8u_C4_vectorized_kernelPKhiPhiiiPKi_param_6
)
{
	.reg .pred 	%p<4>;
	.reg .b16 	%rs<5>;
	.reg .b32 	%r<26>;
	.reg .b64 	%rd<21>;

	ld.param.u64 	%rd1, [_Z40nppiSwapChannels_8u_C4_vectorized_kernelPKhiPhiiiPKi_param_0];
	ld.param.u32 	%r3, [_Z40nppiSwapChannels_8u_C4_vectorized_kernelPKhiPhiiiPKi_param_1];
	ld.param.u64 	%rd2, [_Z40nppiSwapChannels_8u_C4_vectorized_kernelPKhiPhiiiPKi_param_2];
	ld.param.u32 	%r4, [_Z40nppiSwapChannels_8u_C4_vectorized_kernelPKhiPhiiiPKi_param_3];
	ld.param.u32 	%r5, [_Z40nppiSwapChannels_8u_C4_vectorized_kernelPKhiPhiiiPKi_param_4];
	ld.param.u32 	%r6, [_Z40nppiSwapChannels_8u_C4_vectorized_kernelPKhiPhiiiPKi_param_5];
	ld.param.u64 	%rd3, [_Z40nppiSwapChannels_8u_C4_vectorized_kernelPKhiPhiiiPKi_param_6];
	mov.u32 	%r8, %ctaid.x;
	mov.u32 	%r9, %ntid.x;
	mov.u32 	%r10, %tid.x;
	mad.lo.s32 	%r1, %r8, %r9, %r10;
	mov.u32 	%r11, %ctaid.y;
	mov.u32 	%r12, %ntid.y;
	mov.u32 	%r13, %tid.y;
	mad.lo.s32 	%r14, %r11, %r12, %r13;
	setp.ge.s32 	%p1, %r1, %r5;
	setp.ge.s32 	%p2, %r14, %r6;
	or.pred  	%p3, %p1, %p2;
	@%p3 bra 	$L__BB1_2;
	cvta.to.global.u64 	%rd4, %rd3;
	cvta.to.global.u64 	%rd5, %rd1;
	cvta.to.global.u64 	%rd6, %rd2;
	mul.lo.s32 	%r15, %r3, %r14;
	cvt.s64.s32 	%rd7, %r15;
	add.s64 	%rd8, %rd5, %rd7;
	mul.lo.s32 	%r16, %r4, %r14;
	cvt.s64.s32 	%rd9, %r16;
	ld.global.u32 	%r17, [%rd4];
	ld.global.u32 	%r18, [%rd4+4];
	ld.global.u32 	%r19, [%rd4+8];
	ld.global.u32 	%r20, [%rd4+12];
	shl.b32 	%r21, %r1, 2;
	add.s32 	%r22, %r21, %r17;
	cvt.s64.s32 	%rd10, %r22;
	add.s64 	%rd11, %rd8, %rd10;
	ld.global.u8 	%rs1, [%rd11];
	cvt.s64.s32 	%rd12, %r21;
	add.s64 	%rd13, %rd9, %rd12;
	add.s64 	%rd14, %rd6, %rd13;
	st.global.u8 	[%rd14], %rs1;
	add.s32 	%r23, %r21, %r18;
	cvt.s64.s32 	%rd15, %r23;
	add.s64 	%rd16, %rd8, %rd15;
	ld.global.u8 	%rs2, [%rd16];
	st.global.u8 	[%rd14+1], %rs2;
	add.s32 	%r24, %r21, %r19;
	cvt.s64.s32 	%rd17, %r24;
	add.s64 	%rd18, %rd8, %rd17;
	ld.global.u8 	%rs3, [%rd18];
	st.global.u8 	[%rd14+2], %rs3;
	add.s32 	%r25, %r21, %r20;
	cvt.s64.s32 	%rd19, %r25;
	add.s64 	%rd20, %rd8, %rd19;
	ld.global.u8 	%rs4, [%rd20];
	st.global.u8 	[%rd14+3], %rs4;
$L__BB1_2:
	ret;

}


// ===== COMPILED SASS (sm_100) =====

	.target	sm_100

	.elftype	@"ET_EXEC"


//--------------------- .note.nv.tkinfo           --------------------------
	.section	.note.nv.tkinfo,"",@"SHT_NOTE"
	.sectionflags	@"SHF_NOTE_NV_TKINFO"
	.tkinfo
        /*0018*/ 	.word	0x00000002
        /*0030*/ 	.string	""
        /*0030*/ 	.string	"ptxas"
        /*0030*/ 	.string	"Cuda compilation tools, release 13.0, V13.0.88"
        /*0030*/ 	.string	"Build cuda_13.0.r13.0/compiler.36424714_0"
        /*0030*/ 	.string	"-arch sm_100 -m 64 "



//--------------------- .note.nv.cuinfo           --------------------------
	.section	.note.nv.cuinfo,"",@"SHT_NOTE"
	.sectionflags	@"SHF_NOTE_NV_CUINFO"
        /*0018*/ 	.short	0x0002
        /*001a*/ 	.short	0x0064
        /*001c*/ 	.short	0x0082
	.zero		2


//--------------------- .nv.info                  --------------------------
	.section	.nv.info,"",@"SHT_CUDA_INFO"
	.align	4


	//----- nvinfo : EIATTR_REGCOUNT
	.align		4
        /*0000*/ 	.byte	0x04, 0x2f
        /*0002*/ 	.short	(.L_1 - .L_0)
	.align		4
.L_0:
        /*0004*/ 	.word	index@(_Z29nppiSwapChannels_8u_C4_kernelPKhiPhiiiPKi)
        /*0008*/ 	.word	0x00000011


	//----- nvinfo : EIATTR_FRAME_SIZE
	.align		4
.L_1:
        /*000c*/ 	.byte	0x04, 0x11
        /*000e*/ 	.short	(.L_3 - .L_2)
	.align		4
.L_2:
        /*0010*/ 	.word	index@(_Z29nppiSwapChannels_8u_C4_kernelPKhiPhiiiPKi)
        /*0014*/ 	.word	0x00000000


	//----- nvinfo : EIATTR_REGCOUNT
	.align		4
.L_3:
        /*0018*/ 	.byte	0x04, 0x2f
        /*001a*/ 	.short	(.L_5 - .L_4)
	.align		4
.L_4:
        /*001c*/ 	.word	index@(_Z40nppiSwapChannels_8u_C4_vectorized_kernelPKhiPhiiiPKi)
        /*0020*/ 	.word	0x00000011


	//----- nvinfo : EIATTR_FRAME_SIZE
	.align		4
.L_5:
        /*0024*/ 	.byte	0x04, 0x11
        /*0026*/ 	.short	(.L_7 - .L_6)
	.align		4
.L_6:
        /*0028*/ 	.word	index@(_Z40nppiSwapChannels_8u_C4_vectorized_kernelPKhiPhiiiPKi)
        /*002c*/ 	.word	0x00000000


	//----- nvinfo : EIATTR_MIN_STACK_SIZE
	.align		4
.L_7:
        /*0030*/ 	.byte	0x04, 0x12
        /*0032*/ 	.short	(.L_9 - .L_8)
	.align		4
.L_8:
        /*0034*/ 	.word	index@(_Z40nppiSwapChannels_8u_C4_vectorized_kernelPKhiPhiiiPKi)
        /*0038*/ 	.word	0x00000000


	//----- nvinfo : EIATTR_MIN_STACK_SIZE
	.align		4
.L_9:
        /*003c*/ 	.byte	0x04, 0x12
        /*003e*/ 	.short	(.L_11 - .L_10)
	.align		4
.L_10:
        /*0040*/ 	.word	index@(_Z29nppiSwapChannels_8u_C4_kernelPKhiPhiiiPKi)
        /*0044*/ 	.word	0x00000000
.L_11:


//--------------------- .nv.compat                --------------------------
	.section	.nv.compat,"",@"SHT_CUDA_COMPAT_INFO"
	.align	4
        /*0000*/ 	.byte	0x02, 0x09, 0x00, 0x00, 0x02, 0x02, 0x01, 0x00, 0x02, 0x05, 0x05, 0x00, 0x03, 0x07, 0x01, 0x01
        /*0010*/ 	.byte	0x02, 0x03, 0x00, 0x00, 0x02, 0x06, 0x01, 0x00, 0x04, 0x0b, 0x08, 0x00, 0x09, 0x00, 0x00, 0x00
        /*0020*/ 	.byte	0x00, 0x00, 0x00, 0x00


//--------------------- .nv.info._Z40nppiSwapChannels_8u_C4_vectorized_kernelPKhiPhiiiPKi --------------------------
	.section	.nv.info._Z40nppiSwapChannels_8u_C4_vectorized_kernelPKhiPhiiiPKi,"",@"SHT_CUDA_INFO"
	.sectionflags	@""
	.align	4


	//----- nvinfo : EIATTR_CUDA_API_VERSION
	.align		4
        /*0000*/ 	.byte	0x04, 0x37
        /*0002*/ 	.short	(.L_13 - .L_12)
.L_12:
        /*0004*/ 	.word	0x00000082


	//----- nvinfo : EIATTR_KPARAM_INFO
	.align		4
.L_13:
        /*0008*/ 	.byte	0x04, 0x17
        /*000a*/ 	.short	(.L_15 - .L_14)
.L_14:
        /*000c*/ 	.word	0x00000000
        /*0010*/ 	.short	0x0006
        /*0012*/ 	.short	0x0028
        /*0014*/ 	.byte	0x00, 0xf5, 0x21, 0x00


	//----- nvinfo : EIATTR_KPARAM_INFO
	.align		4
.L_15:
        /*0018*/ 	.byte	0x04, 0x17
        /*001a*/ 	.short	(.L_17 - .L_16)
.L_16:
        /*001c*/ 	.word	0x00000000
        /*0020*/ 	.short	0x0005
        /*0022*/ 	.short	0x0020
        /*0024*/ 	.byte	0x00, 0xf0, 0x11, 0x00


	//----- nvinfo : EIATTR_KPARAM_INFO
	.align		4
.L_17:
        /*0028*/ 	.byte	0x04, 0x17
        /*002a*/ 	.short	(.L_19 - .L_18)
.L_18:
        /*002c*/ 	.word	0x00000000
        /*0030*/ 	.short	0x0004
        /*0032*/ 	.short	0x001c
        /*0034*/ 	.byte	0x00, 0xf0, 0x11, 0x00


	//----- nvinfo : EIATTR_KPARAM_INFO
	.align		4
.L_19:
        /*0038*/ 	.byte	0x04, 0x17
        /*003a*/ 	.short	(.L_21 - .L_20)
.L_20:
        /*003c*/ 	.word	0x00000000
        /*0040*/ 	.short	0x0003
        /*0042*/ 	.short	0x0018
        /*0044*/ 	.byte	0x00, 0xf0, 0x11, 0x00


	//----- nvinfo : EIATTR_KPARAM_INFO
	.align		4
.L_21:
        /*0048*/ 	.byte	0x04, 0x17
        /*004a*/ 	.short	(.L_23 - .L_22)
.L_22:
        /*004c*/ 	.word	0x00000000
        /*0050*/ 	.short	0x0002
        /*0052*/ 	.short	0x0010
        /*0054*/ 	.byte	0x00, 0xf5, 0x21, 0x00


	//----- nvinfo : EIATTR_KPARAM_INFO
	.align		4
.L_23:
        /*0058*/ 	.byte	0x04, 0x17
        /*005a*/ 	.short	(.L_25 - .L_24)
.L_24:
        /*005c*/ 	.word	0x00000000
        /*0060*/ 	.short	0x0001
        /*0062*/ 	.short	0x0008
        /*0064*/ 	.byte	0x00, 0xf0, 0x11, 0x00


	//----- nvinfo : EIATTR_KPARAM_INFO
	.align		4
.L_25:
        /*0068*/ 	.byte	0x04, 0x17
        /*006a*/ 	.short	(.L_27 - .L_26)
.L_26:
        /*006c*/ 	.word	0x00000000
        /*0070*/ 	.short	0x0000
        /*0072*/ 	.short	0x0000
        /*0074*/ 	.byte	0x00, 0xf5, 0x21, 0x00


	//----- nvinfo : EIATTR_SPARSE_MMA_MASK
	.align		4
.L_27:
        /*0078*/ 	.byte	0x03, 0x50
        /*007a*/ 	.short	0x0000


	//----- nvinfo : EIATTR_MAXREG_COUNT
	.align		4
        /*007c*/ 	.byte	0x03, 0x1b
        /*007e*/ 	.short	0x00ff


	//----- nvinfo : EIATTR_MERCURY_ISA_VERSION
	.align		4
        /*0080*/ 	.byte	0x03, 0x5f
        /*0082*/ 	.short	0x0101


	//----- nvinfo : EIATTR_VRC_CTA_INIT_COUNT
	.align		4
        /*0084*/ 	.byte	0x02, 0x4a
	.zero		1
	.zero		1


	//----- nvinfo : EIATTR_EXIT_INSTR_OFFSETS
	.align		4
        /*0088*/ 	.byte	0x04, 0x1c
        /*008a*/ 	.short	(.L_29 - .L_28)


	//   ....[0]....
.L_28:
        /*008c*/ 	.word	0x000000d0


	//   ....[1]....
        /*0090*/ 	.word	0x00000350


	//----- nvinfo : EIATTR_CBANK_PARAM_SIZE
	.align		4
.L_29:
        /*0094*/ 	.byte	0x03, 0x19
        /*0096*/ 	.short	0x0030


	//----- nvinfo : EIATTR_PARAM_CBANK
	.align		4
        /*0098*/ 	.byte	0x04, 0x0a
        /*009a*/ 	.short	(.L_31 - .L_30)
	.align		4
.L_30:
        /*009c*/ 	.word	index@(.nv.constant0._Z40nppiSwapChannels_8u_C4_vectorized_kernelPKhiPhiiiPKi)
        /*00a0*/ 	.short	0x0380
        /*00a2*/ 	.short	0x0030


	//----- nvinfo : EIATTR_SW_WAR
	.align		4
.L_31:
        /*00a4*/ 	.byte	0x04, 0x36
        /*00a6*/ 	.short	(.L_33 - .L_32)
.L_32:
        /*00a8*/ 	.word	0x00000008
.L_33:


//--------------------- .nv.info._Z29nppiSwapChannels_8u_C4_kernelPKhiPhiiiPKi --------------------------
	.section	.nv.info._Z29nppiSwapChannels_8u_C4_kernelPKhiPhiiiPKi,"",@"SHT_CUDA_INFO"
	.sectionflags	@""
	.align	4


	//----- nvinfo : EIATTR_CUDA_API_VERSION
	.align		4
        /*0000*/ 	.byte	0x04, 0x37
        /*0002*/ 	.short	(.L_35 - .L_34)
.L_34:
        /*0004*/ 	.word	0x00000082


	//----- nvinfo : EIATTR_KPARAM_INFO
	.align		4
.L_35:
        /*0008*/ 	.byte	0x04, 0x17
        /*000a*/ 	.short	(.L_37 - .L_36)
.L_36:
        /*000c*/ 	.word	0x00000000
        /*0010*/ 	.short	0x0006
        /*0012*/ 	.short	0x0028
        /*0014*/ 	.byte	0x00, 0xf5, 0x21, 0x00


	//----- nvinfo : EIATTR_KPARAM_INFO
	.align		4
.L_37:
        /*0018*/ 	.byte	0x04, 0x17
        /*001a*/ 	.short	(.L_39 - .L_38)
.L_38:
        /*001c*/ 	.word	0x00000000
        /*0020*/ 	.short	0x0005
        /*0022*/ 	.short	0x0020
        /*0024*/ 	.byte	0x00, 0xf0, 0x11, 0x00


	//----- nvinfo : EIATTR_KPARAM_INFO
	.align		4
.L_39:
        /*0028*/ 	.byte	0x04, 0x17
        /*002a*/ 	.short	(.L_41 - .L_40)
.L_40:
        /*002c*/ 	.word	0x00000000
        /*0030*/ 	.short	0x0004
        /*0032*/ 	.short	0x001c
        /*0034*/ 	.byte	0x00, 0xf0, 0x11, 0x00


	//----- nvinfo : EIATTR_KPARAM_INFO
	.align		4
.L_41:
        /*0038*/ 	.byte	0x04, 0x17
        /*003a*/ 	.short	(.L_43 - .L_42)
.L_42:
        /*003c*/ 	.word	0x00000000
        /*0040*/ 	.short	0x0003
        /*0042*/ 	.short	0x0018
        /*0044*/ 	.byte	0x00, 0xf0, 0x11, 0x00


	//----- nvinfo : EIATTR_KPARAM_INFO
	.align		4
.L_43:
        /*0048*/ 	.byte	0x04, 0x17
        /*004a*/ 	.short	(.L_45 - .L_44)
.L_44:
        /*004c*/ 	.word	0x00000000
        /*0050*/ 	.short	0x0002
        /*0052*/ 	.short	0x0010
        /*0054*/ 	.byte	0x00, 0xf5, 0x21, 0x00


	//----- nvinfo : EIATTR_KPARAM_INFO
	.align		4
.L_45:
        /*0058*/ 	.byte	0x04, 0x17
        /*005a*/ 	.short	(.L_47 - .L_46)
.L_46:
        /*005c*/ 	.word	0x00000000
        /*0060*/ 	.short	0x0001
        /*0062*/ 	.short	0x0008
        /*0064*/ 	.byte	0x00, 0xf0, 0x11, 0x00


	//----- nvinfo : EIATTR_KPARAM_INFO
	.align		4
.L_47:
        /*0068*/ 	.byte	0x04, 0x17
        /*006a*/ 	.short	(.L_49 - .L_48)
.L_48:
        /*006c*/ 	.word	0x00000000
        /*0070*/ 	.short	0x0000
        /*0072*/ 	.short	0x0000
        /*0074*/ 	.byte	0x00, 0xf5, 0x21, 0x00


	//----- nvinfo : EIATTR_SPARSE_MMA_MASK
	.align		4
.L_49:
        /*0078*/ 	.byte	0x03, 0x50
        /*007a*/ 	.short	0x0000


	//----- nvinfo : EIATTR_MAXREG_COUNT
	.align		4
        /*007c*/ 	.byte	0x03, 0x1b
        /*007e*/ 	.short	0x00ff


	//----- nvinfo : EIATTR_MERCURY_ISA_VERSION
	.align		4
        /*0080*/ 	.byte	0x03, 0x5f
        /*0082*/ 	.short	0x0101


	//----- nvinfo : EIATTR_VRC_CTA_INIT_COUNT
	.align		4
        /*0084*/ 	.byte	0x02, 0x4a
	.zero		1
	.zero		1


	//----- nvinfo : EIATTR_EXIT_INSTR_OFFSETS
	.align		4
        /*0088*/ 	.byte	0x04, 0x1c
        /*008a*/ 	.short	(.L_51 - .L_50)


	//   ....[0]....
.L_50:
        /*008c*/ 	.word	0x000000d0


	//   ....[1]....
        /*0090*/ 	.word	0x00000350


	//----- nvinfo : EIATTR_CBANK_PARAM_SIZE
	.align		4
.L_51:
        /*0094*/ 	.byte	0x03, 0x19
        /*0096*/ 	.short	0x0030


	//----- nvinfo : EIATTR_PARAM_CBANK
	.align		4
        /*0098*/ 	.byte	0x04, 0x0a
        /*009a*/ 	.short	(.L_53 - .L_52)
	.align		4
.L_52:
        /*009c*/ 	.word	index@(.nv.constant0._Z29nppiSwapChannels_8u_C4_kernelPKhiPhiiiPKi)
        /*00a0*/ 	.short	0x0380
        /*00a2*/ 	.short	0x0030


	//----- nvinfo : EIATTR_SW_WAR
	.align		4
.L_53:
        /*00a4*/ 	.byte	0x04, 0x36
        /*00a6*/ 	.short	(.L_55 - .L_54)
.L_54:
        /*00a8*/ 	.word	0x00000008
.L_55:


//--------------------- .nv.callgraph             --------------------------
	.section	.nv.callgraph,"",@"SHT_CUDA_CALLGRAPH"
	.align	4
	.sectionentsize	8
	.align		4
        /*0000*/ 	.word	0x00000000
	.align		4
        /*0004*/ 	.word	0xffffffff
	.align		4
        /*0008*/ 	.word	0x00000000
	.align		4
        /*000c*/ 	.word	0xfffffffe
	.align		4
        /*0010*/ 	.word	0x00000000
	.align		4
        /*0014*/ 	.word	0xfffffffd
	.align		4
        /*0018*/ 	.word	0x00000000
	.align		4
        /*001c*/ 	.word	0xfffffffc


//--------------------- .text._Z40nppiSwapChannels_8u_C4_vectorized_kernelPKhiPhiiiPKi --------------------------
	.section	.text._Z40nppiSwapChannels_8u_C4_vectorized_kernelPKhiPhiiiPKi,"ax",@progbits
	.align	128
        .global         _Z40nppiSwapChannels_8u_C4_vectorized_kernelPKhiPhiiiPKi
        .type           _Z40nppiSwapChannels_8u_C4_vectorized_kernelPKhiPhiiiPKi,@function
        .size           _Z40nppiSwapChannels_8u_C4_vectorized_kernelPKhiPhiiiPKi,(.L_x_2 - _Z40nppiSwapChannels_8u_C4_vectorized_kernelPKhiPhiiiPKi)
        .other          _Z40nppiSwapChannels_8u_C4_vectorized_kernelPKhiPhiiiPKi,@"STO_CUDA_ENTRY STV_DEFAULT"
_Z40nppiSwapChannels_8u_C4_vectorized_kernelPKhiPhiiiPKi:
.text._Z40nppiSwapChannels_8u_C4_vectorized_kernelPKhiPhiiiPKi:
[----:B------:R-:W-:Y:S01]  /*0000*/  LDC R1, c[0x0][0x37c] ;  /* 0x0000df00ff017b82 */ /* 0x000fe20000000800 */
[----:B------:R-:W0:Y:S07]  /*0010*/  S2R R5, SR_TID.Y ;  /* 0x0000000000057919 */ /* 0x000e2e0000002200 */
[----:B------:R-:W1:Y:S01]  /*0020*/  LDC R0, c[0x0][0x360] ;  /* 0x0000d800ff007b82 */ /* 0x000e620000000800 */
[----:B------:R-:W2:Y:S01]  /*0030*/  LDCU UR6, c[0x0][0x3a0] ;  /* 0x00007400ff0677ac */ /* 0x000ea20008000800 */
[----:B------:R-:W1:Y:S01]  /*0040*/  S2R R3, SR_TID.X ;  /* 0x0000000000037919 */ /* 0x000e620000002100 */
[----:B------:R-:W3:Y:S05]  /*0050*/  LDCU UR7, c[0x0][0x39c] ;  /* 0x00007380ff0777ac */ /* 0x000eea0008000800 */
[----:B------:R-:W0:Y:S08]  /*0060*/  S2UR UR5, SR_CTAID.Y ;  /* 0x00000000000579c3 */ /* 0x000e300000002600 */
[----:B------:R-:W0:Y:S08]  /*0070*/  LDC R4, c[0x0][0x364] ;  /* 0x0000d900ff047b82 */ /* 0x000e300000000800 */
[----:B------:R-:W1:Y:S01]  /*0080*/  S2UR UR4, SR_CTAID.X ;  /* 0x00000000000479c3 */ /* 0x000e620000002500 */
[----:B0-----:R-:W-:-:S05]  /*0090*/  IMAD R4, R4, UR5, R5 ;  /* 0x0000000504047c24 */ /* 0x001fca000f8e0205 */
[----:B--2---:R-:W-:Y:S01]  /*00a0*/  ISETP.GE.AND P0, PT, R4, UR6, PT ;  /* 0x0000000604007c0c */ /* 0x004fe2000bf06270 */
[----:B-1----:R-:W-:-:S05]  /*00b0*/  IMAD R0, R0, UR4, R3 ;  /* 0x0000000400007c24 */ /* 0x002fca000f8e0203 */
[----:B---3--:R-:W-:-:S13]  /*00c0*/  ISETP.GE.OR P0, PT, R0, UR7, P0 ;  /* 0x0000000700007c0c */ /* 0x008fda0008706670 */
[----:B------:R-:W-:Y:S05]  /*00d0*/  @P0 EXIT ;  /* 0x000000000000094d */ /* 0x000fea0003800000 */
[----:B------:R-:W0:Y:S01]  /*00e0*/  LDC.64 R2, c[0x0][0x3a8] ;  /* 0x0000ea00ff027b82 */ /* 0x000e220000000a00 */
[----:B------:R-:W0:Y:S01]  /*00f0*/  LDCU.64 UR4, c[0x0][0x358] ;  /* 0x00006b00ff0477ac */ /* 0x000e220008000a00 */
[----:B------:R-:W1:Y:S01]  /*0100*/  LDCU UR6, c[0x0][0x388] ;  /* 0x00007100ff0677ac */ /* 0x000e620008000800 */
[----:B------:R-:W2:Y:S01]  /*0110*/  LDCU.64 UR8, c[0x0][0x380] ;  /* 0x00007000ff0877ac */ /* 0x000ea20008000a00 */
[----:B0-----:R-:W3:Y:S01]  /*0120*/  LDG.E R6, desc[UR4][R2.64] ;  /* 0x0000000402067981 */ /* 0x001ee2000c1e1900 */
[----:B-1----:R-:W-:Y:S01]  /*0130*/  IMAD R5, R4, UR6, RZ ;  /* 0x0000000604057c24 */ /* 0x002fe2000f8e02ff */
[----:B------:R-:W0:Y:S01]  /*0140*/  LDCU UR6, c[0x0][0x398] ;  /* 0x00007300ff0677ac */ /* 0x000e220008000800 */
[----:B------:R-:W-:Y:S02]  /*0150*/  IMAD.SHL.U32 R11, R0, 0x4, RZ ;  /* 0x00000004000b7824 */ /* 0x000fe400078e00ff */
[----:B------:R-:W4:Y:S01]  /*0160*/  LDG.E R0, desc[UR4][R2.64+0x4] ;  /* 0x0000040402007981 */ /* 0x000f22000c1e1900 */
[----:B--2---:R-:W-:-:S04]  /*0170*/  IADD3 R12, P0, PT, R5, UR8, RZ ;  /* 0x00000008050c7c10 */ /* 0x004fc8000ff1e0ff */
[----:B------:R-:W-:Y:S01]  /*0180*/  LEA.HI.X.SX32 R14, R5, UR9, 0x1, P0 ;  /* 0x00000009050e7c11 */ /* 0x000fe200080f0eff */
[----:B------:R-:W1:Y:S01]  /*0190*/  LDCU.64 UR8, c[0x0][0x390] ;  /* 0x00007200ff0877ac */ /* 0x000e620008000a00 */
[----:B---3--:R-:W-:-:S05]  /*01a0*/  IMAD.IADD R7, R6, 0x1, R11 ;  /* 0x0000000106077824 */ /* 0x008fca00078e020b */
[----:B------:R-:W-:-:S04]  /*01b0*/  IADD3 R6, P0, PT, R7, R12, RZ ;  /* 0x0000000c07067210 */ /* 0x000fc80007f1e0ff */
[----:B------:R-:W-:-:S05]  /*01c0*/  LEA.HI.X.SX32 R7, R7, R14, 0x1, P0 ;  /* 0x0000000e07077211 */ /* 0x000fca00000f0eff */
[----:B------:R-:W2:Y:S01]  /*01d0*/  LDG.E.U8 R13, desc[UR4][R6.64] ;  /* 0x00000004060d7981 */ /* 0x000ea2000c1e1100 */
[----:B0-----:R-:W-:Y:S01]  /*01e0*/  IMAD R4, R4, UR6, RZ ;  /* 0x0000000604047c24 */ /* 0x001fe2000f8e02ff */
[--C-:B------:R-:W-:Y:S01]  /*01f0*/  SHF.R.S32.HI R10, RZ, 0x1f, R11.reuse ;  /* 0x0000001fff0a7819 */ /* 0x100fe2000001140b */
[--C-:B----4-:R-:W-:Y:S02]  /*0200*/  IMAD.IADD R9, R0, 0x1, R11.reuse ;  /* 0x0000000100097824 */ /* 0x110fe400078e020b */
[----:B------:R-:W3:Y:S01]  /*0210*/  LDG.E R0, desc[UR4][R2.64+0x8] ;  /* 0x0000080402007981 */ /* 0x000ee2000c1e1900 */
[----:B------:R-:W-:Y:S02]  /*0220*/  SHF.R.S32.HI R5, RZ, 0x1f, R4 ;  /* 0x0000001fff057819 */ /* 0x000fe40000011404 */
[----:B-1----:R-:W-:Y:S02]  /*0230*/  IADD3 R4, P0, P1, R4, UR8, R11 ;  /* 0x0000000804047c10 */ /* 0x002fe4000f91e00b */
[----:B------:R-:W-:-:S02]  /*0240*/  IADD3 R8, P2, PT, R9, R12, RZ ;  /* 0x0000000c09087210 */ /* 0x000fc40007f5e0ff */
[----:B------:R-:W-:Y:S02]  /*0250*/  IADD3.X R5, PT, PT, R5, UR9, R10, P0, P1 ;  /* 0x0000000905057c10 */ /* 0x000fe400087e240a */
[----:B------:R-:W-:Y:S01]  /*0260*/  LEA.HI.X.SX32 R9, R9, R14, 0x1, P2 ;  /* 0x0000000e09097211 */ /* 0x000fe200010f0eff */
[----:B------:R-:W4:Y:S04]  /*0270*/  LDG.E R10, desc[UR4][R2.64+0xc] ;  /* 0x00000c04020a7981 */ /* 0x000f28000c1e1900 */
[----:B--2---:R-:W-:Y:S04]  /*0280*/  STG.E.U8 desc[UR4][R4.64], R13 ;  /* 0x0000000d04007986 */ /* 0x004fe8000c101104 */
[----:B------:R-:W2:Y:S01]  /*0290*/  LDG.E.U8 R9, desc[UR4][R8.64] ;  /* 0x0000000408097981 */ /* 0x000ea2000c1e1100 */
[----:B---3--:R-:W-:-:S05]  /*02a0*/  IMAD.IADD R0, R0, 0x1, R11 ;  /* 0x0000000100007824 */ /* 0x008fca00078e020b */
[----:B------:R-:W-:-:S04]  /*02b0*/  IADD3 R6, P0, PT, R0, R12, RZ ;  /* 0x0000000c00067210 */ /* 0x000fc80007f1e0ff */
[----:B------:R-:W-:Y:S01]  /*02c0*/  LEA.HI.X.SX32 R7, R0, R14, 0x1, P0 ;  /* 0x0000000e00077211 */ /* 0x000fe200000f0eff */
[----:B----4-:R-:W-:Y:S01]  /*02d0*/  IMAD.IADD R11, R10, 0x1, R11 ;  /* 0x000000010a0b7824 */ /* 0x010fe200078e020b */
[----:B--2---:R-:W-:Y:S04]  /*02e0*/  STG.E.U8 desc[UR4][R4.64+0x1], R9 ;  /* 0x0000010904007986 */ /* 0x004fe8000c101104 */
[----:B------:R-:W2:Y:S01]  /*02f0*/  LDG.E.U8 R7, desc[UR4][R6.64] ;  /* 0x0000000406077981 */ /* 0x000ea2000c1e1100 */
[----:B------:R-:W-:-:S04]  /*0300*/  IADD3 R10, P0, PT, R11, R12, RZ ;  /* 0x0000000c0b0a7210 */ /* 0x000fc80007f1e0ff */
[----:B------:R-:W-:Y:S01]  /*0310*/  LEA.HI.X.SX32 R11, R11, R14, 0x1, P0 ;  /* 0x0000000e0b0b7211 */ /* 0x000fe200000f0eff */
[----:B--2---:R-:W-:Y:S05]  /*0320*/  STG.E.U8 desc[UR4][R4.64+0x2], R7 ;  /* 0x0000020704007986 */ /* 0x004fea000c101104 */
[----:B------:R-:W2:Y:S04]  /*0330*/  LDG.E.U8 R11, desc[UR4][R10.64] ;  /* 0x000000040a0b7981 */ /* 0x000ea8000c1e1100 */
[----:B--2---:R-:W-:Y:S01]  /*0340*/  STG.E.U8 desc[UR4][R4.64+0x3], R11 ;  /* 0x0000030b04007986 */ /* 0x004fe2000c101104 */
[----:B------:R-:W-:Y:S05]  /*0350*/  EXIT ;  /* 0x000000000000794d */ /* 0x000fea0003800000 */
.L_x_0:
[----:B------:R-:W-:-:S00]  /*0360*/  BRA `(.L_x_0) ;  /* 0xfffffffc00fc7947 */ /* 0x000fc0000383ffff */
[----:B------:R-:W-:-:S00]  /*0370*/  NOP ;  /* 0x0000000000007918 */ /* 0x000fc00000000000 */
        /* <DEDUP_REMOVED lines=8> */
.L_x_2:


//--------------------- .text._Z29nppiSwapChannels_8u_C4_kernelPKhiPhiiiPKi --------------------------
	.section	.text._Z29nppiSwapChannels_8u_C4_kernelPKhiPhiiiPKi,"ax",@progbits
	.align	128
        .global         _Z29nppiSwapChannels_8u_C4_kernelPKhiPhiiiPKi
        .type           _Z29nppiSwapChannels_8u_C4_kernelPKhiPhiiiPKi,@function
        .size           _Z29nppiSwapChannels_8u_C4_kernelPKhiPhiiiPKi,(.L_x_3 - _Z29nppiSwapChannels_8u_C4_kernelPKhiPhiiiPKi)
        .other          _Z29nppiSwapChannels_8u_C4_kernelPKhiPhiiiPKi,@"STO_CUDA_ENTRY STV_DEFAULT"
_Z29nppiSwapChannels_8u_C4_kernelPKhiPhiiiPKi:
.text._Z29nppiSwapChannels_8u_C4_kernelPKhiPhiiiPKi:
        /* <DEDUP_REMOVED lines=54> */
.L_x_1:
        /* <DEDUP_REMOVED lines=10> */
.L_x_3:


//--------------------- .nv.shared.reserved.0     --------------------------
	.section	.nv.shared.reserved.0,"aw",@nobits
	.weak		__nv_reservedSMEM_offset_0_alias
	.size		__nv_reservedSMEM_offset_0_alias, 0, 64
	.other		__nv_reservedSMEM_offset_0_alias,@"STO_CUDA_RESERVED_SHARED STV_DEFAULT"
__nv_reservedSMEM_offset_0_alias:
	.zero		0
	.zero		64


//--------------------- .nv.constant0._Z40nppiSwapChannels_8u_C4_vectorized_kernelPKhiPhiiiPKi --------------------------
	.section	.nv.constant0._Z40nppiSwapChannels_8u_C4_vectorized_kernelPKhiPhiiiPKi,"a",@progbits
	.sectionflags	@""
	.align	4
.nv.constant0._Z40nppiSwapChannels_8u_C4_vectorized_kernelPKhiPhiiiPKi:
	.zero		944


//--------------------- .nv.constant0._Z29nppiSwapChannels_8u_C4_kernelPKhiPhiiiPKi --------------------------
	.section	.nv.constant0._Z29nppiSwapChannels_8u_C4_kernelPKhiPhiiiPKi,"a",@progbits
	.sectionflags	@""
	.align	4
.nv.constant0._Z29nppiSwapChannels_8u_C4_kernelPKhiPhiiiPKi:
	.zero		944


//--------------------- SYMBOLS --------------------------

	.type		.nv.reservedSmem.offset0,@object
	.size		.nv.reservedSmem.offset0,0x4
